//
// Generated by NVIDIA NVVM Compiler
//
// Compiler Build ID: CL-36424714
// Cuda compilation tools, release 13.0, V13.0.88
// Based on NVVM 20.0.0
//

.version 9.0
.target sm_100
.address_size 64

	// .globl	_Z6kernelv
.global .align 4 .u32 num;

.visible .entry _Z6kernelv()
{


	ret;

}


// ===== COMPILED SASS (sm_100) =====

	.target	sm_100

	.elftype	@"ET_EXEC"


//--------------------- .note.nv.tkinfo           --------------------------
	.section	.note.nv.tkinfo,"",@"SHT_NOTE"
	.sectionflags	@"SHF_NOTE_NV_TKINFO"
	.tkinfo
        /*0018*/ 	.word	0x00000002
        /*0030*/ 	.string	""
        /*0030*/ 	.string	"ptxas"
        /*0030*/ 	.string	"Cuda compilation tools, release 13.0, V13.0.88"
        /*0030*/ 	.string	"Build cuda_13.0.r13.0/compiler.36424714_0"
        /*0030*/ 	.string	"-arch sm_100 -m 64 "



//--------------------- .note.nv.cuinfo           --------------------------
	.section	.note.nv.cuinfo,"",@"SHT_NOTE"
	.sectionflags	@"SHF_NOTE_NV_CUINFO"
        /*0018*/ 	.short	0x0002
        /*001a*/ 	.short	0x0064
        /*001c*/ 	.short	0x0082
	.zero		2


//--------------------- .nv.info                  --------------------------
	.section	.nv.info,"",@"SHT_CUDA_INFO"
	.align	4


	//----- nvinfo : EIATTR_REGCOUNT
	.align		4
        /*0000*/ 	.byte	0x04, 0x2f
        /*0002*/ 	.short	(.L_2 - .L_1)
	.align		4
.L_1:
        /*0004*/ 	.word	index@(_Z6kernelv)
        /*0008*/ 	.word	0x00000004


	//----- nvinfo : EIATTR_FRAME_SIZE
	.align		4
.L_2:
        /*000c*/ 	.byte	0x04, 0x11
        /*000e*/ 	.short	(.L_4 - .L_3)
	.align		4
.L_3:
        /*0010*/ 	.word	index@(_Z6kernelv)
        /*0014*/ 	.word	0x00000000


	//----- nvinfo : EIATTR_MIN_STACK_SIZE
	.align		4
.L_4:
        /*0018*/ 	.byte	0x04, 0x12
        /*001a*/ 	.short	(.L_6 - .L_5)
	.align		4
.L_5:
        /*001c*/ 	.word	index@(_Z6kernelv)
        /*0020*/ 	.word	0x00000000
.L_6:


//--------------------- .nv.compat                --------------------------
	.section	.nv.compat,"",@"SHT_CUDA_COMPAT_INFO"
	.align	4
        /*0000*/ 	.byte	0x02, 0x09, 0x00, 0x00, 0x02, 0x02, 0x01, 0x00, 0x02, 0x05, 0x05, 0x00, 0x03, 0x07, 0x01, 0x01
        /*0010*/ 	.byte	0x02, 0x03, 0x00, 0x00, 0x02, 0x06, 0x01, 0x00, 0x04, 0x0b, 0x08, 0x00, 0x09, 0x00, 0x00, 0x00
        /*0020*/ 	.byte	0x00, 0x00, 0x00, 0x00


//--------------------- .nv.info._Z6kernelv       --------------------------
	.section	.nv.info._Z6kernelv,"",@"SHT_CUDA_INFO"
	.sectionflags	@""
	.align	4


	//----- nvinfo : EIATTR_CUDA_API_VERSION
	.align		4
        /*0000*/ 	.byte	0x04, 0x37
        /*0002*/ 	.short	(.L_8 - .L_7)
.L_7:
        /*0004*/ 	.word	0x00000082


	//----- nvinfo : EIATTR_SPARSE_MMA_MASK
	.align		4
.L_8:
        /*0008*/ 	.byte	0x03, 0x50
        /*000a*/ 	.short	0x0000


	//----- nvinfo : EIATTR_MAXREG_COUNT
	.align		4
        /*000c*/ 	.byte	0x03, 0x1b
        /*000e*/ 	.short	0x00ff


	//----- nvinfo : EIATTR_MERCURY_ISA_VERSION
	.align		4
        /*0010*/ 	.byte	0x03, 0x5f
        /*0012*/ 	.short	0x0101


	//----- nvinfo : EIATTR_VRC_CTA_INIT_COUNT
	.align		4
        /*0014*/ 	.byte	0x02, 0x4a
	.zero		1
	.zero		1


	//----- nvinfo : EIATTR_EXIT_INSTR_OFFSETS
	.align		4
        /*0018*/ 	.byte	0x04, 0x1c
        /*001a*/ 	.short	(.L_10 - .L_9)


	//   ....[0]....
.L_9:
        /*001c*/ 	.word	0x00000010


	//----- nvinfo : EIATTR_SW_WAR
	.align		4
.L_10:
        /*0020*/ 	.byte	0x04, 0x36
        /*0022*/ 	.short	(.L_12 - .L_11)
.L_11:
        /*0024*/ 	.word	0x00000008
.L_12:


//--------------------- .nv.callgraph             --------------------------
	.section	.nv.callgraph,"",@"SHT_CUDA_CALLGRAPH"
	.align	4
	.sectionentsize	8
	.align		4
        /*0000*/ 	.word	0x00000000
	.align		4
        /*0004*/ 	.word	0xffffffff
	.align		4
        /*0008*/ 	.word	0x00000000
	.align		4
        /*000c*/ 	.word	0xfffffffe
	.align		4
        /*0010*/ 	.word	0x00000000
	.align		4
        /*0014*/ 	.word	0xfffffffd
	.align		4
        /*0018*/ 	.word	0x00000000
	.align		4
        /*001c*/ 	.word	0xfffffffc


//--------------------- .nv.constant4             --------------------------
	.section	.nv.constant4,"a",@progbits
	.align	8
	.align		8
.nv.constant4:
        /*0000*/ 	.dword	num


//--------------------- .text._Z6kernelv          --------------------------
	.section	.text._Z6kernelv,"ax",@progbits
	.align	128
        .global         _Z6kernelv
        .type           _Z6kernelv,@function
        .size           _Z6kernelv,(.L_x_1 - _Z6kernelv)
        .other          _Z6kernelv,@"STO_CUDA_ENTRY STV_DEFAULT"
_Z6kernelv:
.text._Z6kernelv:
[----:B------:R-:W-:Y:S01]  /*0000*/  LDC R1, c[0x0][0x37c] ;  /* 0x0000df00ff017b82 */ /* 0x000fe20000000800 */
[----:B------:R-:W-:Y:S05]  /*0010*/  EXIT ;  /* 0x000000000000794d */ /* 0x000fea0003800000 */
.L_x_0:
[----:B------:R-:W-:-:S00]  /*0020*/  BRA `(.L_x_0) ;  /* 0xfffffffc00fc7947 */ /* 0x000fc0000383ffff */
[----:B------:R-:W-:-:S00]  /*0030*/  NOP ;  /* 0x0000000000007918 */ /* 0x000fc00000000000 */
        /* <DEDUP_REMOVED lines=12> */
.L_x_1:


//--------------------- .nv.shared.reserved.0     --------------------------
	.section	.nv.shared.reserved.0,"aw",@nobits
	.weak		__nv_reservedSMEM_offset_0_alias
	.size		__nv_reservedSMEM_offset_0_alias, 0, 64
	.other		__nv_reservedSMEM_offset_0_alias,@"STO_CUDA_RESERVED_SHARED STV_DEFAULT"
__nv_reservedSMEM_offset_0_alias:
	.zero		0
	.zero		64


//--------------------- .nv.global                --------------------------
	.section	.nv.global,"aw",@nobits
	.align	4
.nv.global:
	.type		num,@object
	.size		num,(.L_0 - num)
num:
	.zero		4
.L_0:


//--------------------- .nv.constant0._Z6kernelv  --------------------------
	.section	.nv.constant0._Z6kernelv,"a",@progbits
	.sectionflags	@""
	.align	4
.nv.constant0._Z6kernelv:
	.zero		896


//--------------------- SYMBOLS --------------------------

	.type		.nv.reservedSmem.offset0,@object
	.size		.nv.reservedSmem.offset0,0x4
